//
// Generated by NVIDIA NVVM Compiler
//
// Compiler Build ID: CL-36424714
// Cuda compilation tools, release 13.0, V13.0.88
// Based on NVVM 20.0.0
//

.version 9.0
.target sm_100
.address_size 64

	// .globl	_Z9matrixMulPdS_S_iii
// _ZZ9matrixMulPdS_S_iiiE2Ms has been demoted
// _ZZ9matrixMulPdS_S_iiiE2Ns has been demoted

.visible .entry _Z9matrixMulPdS_S_iii(
	.param .u64 .ptr .align 1 _Z9matrixMulPdS_S_iii_param_0,
	.param .u64 .ptr .align 1 _Z9matrixMulPdS_S_iii_param_1,
	.param .u64 .ptr .align 1 _Z9matrixMulPdS_S_iii_param_2,
	.param .u32 _Z9matrixMulPdS_S_iii_param_3,
	.param .u32 _Z9matrixMulPdS_S_iii_param_4,
	.param .u32 _Z9matrixMulPdS_S_iii_param_5
)
{
	.reg .pred 	%p<3>;
	.reg .b32 	%r<35>;
	.reg .b64 	%rd<13>;
	.reg .b64 	%fd<105>;
	// demoted variable
	.shared .align 8 .b8 _ZZ9matrixMulPdS_S_iiiE2Ms[8192];
	// demoted variable
	.shared .align 8 .b8 _ZZ9matrixMulPdS_S_iiiE2Ns[8192];
	ld.param.u64 	%rd3, [_Z9matrixMulPdS_S_iii_param_0];
	ld.param.u64 	%rd4, [_Z9matrixMulPdS_S_iii_param_1];
	ld.param.u64 	%rd5, [_Z9matrixMulPdS_S_iii_param_2];
	ld.param.u32 	%r19, [_Z9matrixMulPdS_S_iii_param_4];
	ld.param.u32 	%r20, [_Z9matrixMulPdS_S_iii_param_5];
	mov.u32 	%r1, %tid.x;
	mov.u32 	%r2, %tid.y;
	mov.u32 	%r21, %ctaid.y;
	mov.u32 	%r22, %ntid.y;
	mad.lo.s32 	%r3, %r21, %r22, %r2;
	mov.u32 	%r23, %ctaid.x;
	mov.u32 	%r24, %ntid.x;
	mad.lo.s32 	%r4, %r23, %r24, %r1;
	setp.lt.s32 	%p1, %r20, 1;
	mov.f64 	%fd104, 0d0000000000000000;
	@%p1 bra 	$L__BB0_3;
	add.s32 	%r25, %r20, 31;
	shr.u32 	%r26, %r25, 5;
	shl.b32 	%r27, %r2, 8;
	mov.u32 	%r28, _ZZ9matrixMulPdS_S_iiiE2Ms;
	add.s32 	%r5, %r28, %r27;
	shl.b32 	%r29, %r1, 3;
	add.s32 	%r6, %r5, %r29;
	mov.u32 	%r30, _ZZ9matrixMulPdS_S_iiiE2Ns;
	add.s32 	%r8, %r30, %r29;
	add.s32 	%r7, %r8, %r27;
	neg.s32 	%r34, %r26;
	mad.lo.s32 	%r33, %r20, %r3, %r1;
	mad.lo.s32 	%r32, %r2, %r19, %r4;
	shl.b32 	%r12, %r19, 5;
	cvta.to.global.u64 	%rd1, %rd3;
	cvta.to.global.u64 	%rd2, %rd4;
	mov.f64 	%fd104, 0d0000000000000000;
$L__BB0_2:
	mul.wide.s32 	%rd6, %r33, 8;
	add.s64 	%rd7, %rd1, %rd6;
	ld.global.f64 	%fd6, [%rd7];
	st.shared.f64 	[%r6], %fd6;
	mul.wide.s32 	%rd8, %r32, 8;
	add.s64 	%rd9, %rd2, %rd8;
	ld.global.f64 	%fd7, [%rd9];
	st.shared.f64 	[%r7], %fd7;
	bar.sync 	0;
	ld.shared.f64 	%fd8, [%r5];
	ld.shared.f64 	%fd9, [%r8];
	fma.rn.f64 	%fd10, %fd8, %fd9, %fd104;
	ld.shared.f64 	%fd11, [%r5+8];
	ld.shared.f64 	%fd12, [%r8+256];
	fma.rn.f64 	%fd13, %fd11, %fd12, %fd10;
	ld.shared.f64 	%fd14, [%r5+16];
	ld.shared.f64 	%fd15, [%r8+512];
	fma.rn.f64 	%fd16, %fd14, %fd15, %fd13;
	ld.shared.f64 	%fd17, [%r5+24];
	ld.shared.f64 	%fd18, [%r8+768];
	fma.rn.f64 	%fd19, %fd17, %fd18, %fd16;
	ld.shared.f64 	%fd20, [%r5+32];
	ld.shared.f64 	%fd21, [%r8+1024];
	fma.rn.f64 	%fd22, %fd20, %fd21, %fd19;
	ld.shared.f64 	%fd23, [%r5+40];
	ld.shared.f64 	%fd24, [%r8+1280];
	fma.rn.f64 	%fd25, %fd23, %fd24, %fd22;
	ld.shared.f64 	%fd26, [%r5+48];
	ld.shared.f64 	%fd27, [%r8+1536];
	fma.rn.f64 	%fd28, %fd26, %fd27, %fd25;
	ld.shared.f64 	%fd29, [%r5+56];
	ld.shared.f64 	%fd30, [%r8+1792];
	fma.rn.f64 	%fd31, %fd29, %fd30, %fd28;
	ld.shared.f64 	%fd32, [%r5+64];
	ld.shared.f64 	%fd33, [%r8+2048];
	fma.rn.f64 	%fd34, %fd32, %fd33, %fd31;
	ld.shared.f64 	%fd35, [%r5+72];
	ld.shared.f64 	%fd36, [%r8+2304];
	fma.rn.f64 	%fd37, %fd35, %fd36, %fd34;
	ld.shared.f64 	%fd38, [%r5+80];
	ld.shared.f64 	%fd39, [%r8+2560];
	fma.rn.f64 	%fd40, %fd38, %fd39, %fd37;
	ld.shared.f64 	%fd41, [%r5+88];
	ld.shared.f64 	%fd42, [%r8+2816];
	fma.rn.f64 	%fd43, %fd41, %fd42, %fd40;
	ld.shared.f64 	%fd44, [%r5+96];
	ld.shared.f64 	%fd45, [%r8+3072];
	fma.rn.f64 	%fd46, %fd44, %fd45, %fd43;
	ld.shared.f64 	%fd47, [%r5+104];
	ld.shared.f64 	%fd48, [%r8+3328];
	fma.rn.f64 	%fd49, %fd47, %fd48, %fd46;
	ld.shared.f64 	%fd50, [%r5+112];
	ld.shared.f64 	%fd51, [%r8+3584];
	fma.rn.f64 	%fd52, %fd50, %fd51, %fd49;
	ld.shared.f64 	%fd53, [%r5+120];
	ld.shared.f64 	%fd54, [%r8+3840];
	fma.rn.f64 	%fd55, %fd53, %fd54, %fd52;
	ld.shared.f64 	%fd56, [%r5+128];
	ld.shared.f64 	%fd57, [%r8+4096];
	fma.rn.f64 	%fd58, %fd56, %fd57, %fd55;
	ld.shared.f64 	%fd59, [%r5+136];
	ld.shared.f64 	%fd60, [%r8+4352];
	fma.rn.f64 	%fd61, %fd59, %fd60, %fd58;
	ld.shared.f64 	%fd62, [%r5+144];
	ld.shared.f64 	%fd63, [%r8+4608];
	fma.rn.f64 	%fd64, %fd62, %fd63, %fd61;
	ld.shared.f64 	%fd65, [%r5+152];
	ld.shared.f64 	%fd66, [%r8+4864];
	fma.rn.f64 	%fd67, %fd65, %fd66, %fd64;
	ld.shared.f64 	%fd68, [%r5+160];
	ld.shared.f64 	%fd69, [%r8+5120];
	fma.rn.f64 	%fd70, %fd68, %fd69, %fd67;
	ld.shared.f64 	%fd71, [%r5+168];
	ld.shared.f64 	%fd72, [%r8+5376];
	fma.rn.f64 	%fd73, %fd71, %fd72, %fd70;
	ld.shared.f64 	%fd74, [%r5+176];
	ld.shared.f64 	%fd75, [%r8+5632];
	fma.rn.f64 	%fd76, %fd74, %fd75, %fd73;
	ld.shared.f64 	%fd77, [%r5+184];
	ld.shared.f64 	%fd78, [%r8+5888];
	fma.rn.f64 	%fd79, %fd77, %fd78, %fd76;
	ld.shared.f64 	%fd80, [%r5+192];
	ld.shared.f64 	%fd81, [%r8+6144];
	fma.rn.f64 	%fd82, %fd80, %fd81, %fd79;
	ld.shared.f64 	%fd83, [%r5+200];
	ld.shared.f64 	%fd84, [%r8+6400];
	fma.rn.f64 	%fd85, %fd83, %fd84, %fd82;
	ld.shared.f64 	%fd86, [%r5+208];
	ld.shared.f64 	%fd87, [%r8+6656];
	fma.rn.f64 	%fd88, %fd86, %fd87, %fd85;
	ld.shared.f64 	%fd89, [%r5+216];
	ld.shared.f64 	%fd90, [%r8+6912];
	fma.rn.f64 	%fd91, %fd89, %fd90, %fd88;
	ld.shared.f64 	%fd92, [%r5+224];
	ld.shared.f64 	%fd93, [%r8+7168];
	fma.rn.f64 	%fd94, %fd92, %fd93, %fd91;
	ld.shared.f64 	%fd95, [%r5+232];
	ld.shared.f64 	%fd96, [%r8+7424];
	fma.rn.f64 	%fd97, %fd95, %fd96, %fd94;
	ld.shared.f64 	%fd98, [%r5+240];
	ld.shared.f64 	%fd99, [%r8+7680];
	fma.rn.f64 	%fd100, %fd98, %fd99, %fd97;
	ld.shared.f64 	%fd101, [%r5+248];
	ld.shared.f64 	%fd102, [%r8+7936];
	fma.rn.f64 	%fd104, %fd101, %fd102, %fd100;
	bar.sync 	0;
	add.s32 	%r34, %r34, 1;
	setp.ne.s32 	%p2, %r34, 0;
	add.s32 	%r33, %r33, 32;
	add.s32 	%r32, %r32, %r12;
	@%p2 bra 	$L__BB0_2;
$L__BB0_3:
	cvta.to.global.u64 	%rd10, %rd5;
	mad.lo.s32 	%r31, %r19, %r3, %r4;
	mul.wide.s32 	%rd11, %r31, 8;
	add.s64 	%rd12, %rd10, %rd11;
	st.global.f64 	[%rd12], %fd104;
	ret;

}


// ===== COMPILED SASS (sm_100) =====

	.target	sm_100

	.elftype	@"ET_EXEC"


//--------------------- .note.nv.tkinfo           --------------------------
	.section	.note.nv.tkinfo,"",@"SHT_NOTE"
	.sectionflags	@"SHF_NOTE_NV_TKINFO"
	.tkinfo
        /*0018*/ 	.word	0x00000002
        /*0030*/ 	.string	""
        /*0030*/ 	.string	"ptxas"
        /*0030*/ 	.string	"Cuda compilation tools, release 13.0, V13.0.88"
        /*0030*/ 	.string	"Build cuda_13.0.r13.0/compiler.36424714_0"
        /*0030*/ 	.string	"-arch sm_100 -m 64 "



//--------------------- .note.nv.cuinfo           --------------------------
	.section	.note.nv.cuinfo,"",@"SHT_NOTE"
	.sectionflags	@"SHF_NOTE_NV_CUINFO"
        /*0018*/ 	.short	0x0002
        /*001a*/ 	.short	0x0064
        /*001c*/ 	.short	0x0082
	.zero		2


//--------------------- .nv.info                  --------------------------
	.section	.nv.info,"",@"SHT_CUDA_INFO"
	.align	4


	//----- nvinfo : EIATTR_REGCOUNT
	.align		4
        /*0000*/ 	.byte	0x04, 0x2f
        /*0002*/ 	.short	(.L_1 - .L_0)
	.align		4
.L_0:
        /*0004*/ 	.word	index@(_Z9matrixMulPdS_S_iii)
        /*0008*/ 	.word	0x00000020


	//----- nvinfo : EIATTR_FRAME_SIZE
	.align		4
.L_1:
        /*000c*/ 	.byte	0x04, 0x11
        /*000e*/ 	.short	(.L_3 - .L_2)
	.align		4
.L_2:
        /*0010*/ 	.word	index@(_Z9matrixMulPdS_S_iii)
        /*0014*/ 	.word	0x00000000


	//----- nvinfo : EIATTR_MIN_STACK_SIZE
	.align		4
.L_3:
        /*0018*/ 	.byte	0x04, 0x12
        /*001a*/ 	.short	(.L_5 - .L_4)
	.align		4
.L_4:
        /*001c*/ 	.word	index@(_Z9matrixMulPdS_S_iii)
        /*0020*/ 	.word	0x00000000
.L_5:


//--------------------- .nv.compat                --------------------------
	.section	.nv.compat,"",@"SHT_CUDA_COMPAT_INFO"
	.align	4
        /*0000*/ 	.byte	0x02, 0x09, 0x00, 0x00, 0x02, 0x02, 0x01, 0x00, 0x02, 0x05, 0x05, 0x00, 0x03, 0x07, 0x01, 0x01
        /*0010*/ 	.byte	0x02, 0x03, 0x00, 0x00, 0x02, 0x06, 0x01, 0x00, 0x04, 0x0b, 0x08, 0x00, 0x01, 0x00, 0x00, 0x00
        /*0020*/ 	.byte	0x00, 0x00, 0x00, 0x00


//--------------------- .nv.info._Z9matrixMulPdS_S_iii --------------------------
	.section	.nv.info._Z9matrixMulPdS_S_iii,"",@"SHT_CUDA_INFO"
	.sectionflags	@""
	.align	4


	//----- nvinfo : EIATTR_CUDA_API_VERSION
	.align		4
        /*0000*/ 	.byte	0x04, 0x37
        /*0002*/ 	.short	(.L_7 - .L_6)
.L_6:
        /*0004*/ 	.word	0x00000082


	//----- nvinfo : EIATTR_KPARAM_INFO
	.align		4
.L_7:
        /*0008*/ 	.byte	0x04, 0x17
        /*000a*/ 	.short	(.L_9 - .L_8)
.L_8:
        /*000c*/ 	.word	0x00000000
        /*0010*/ 	.short	0x0005
        /*0012*/ 	.short	0x0020
        /*0014*/ 	.byte	0x00, 0xf0, 0x11, 0x00


	//----- nvinfo : EIATTR_KPARAM_INFO
	.align		4
.L_9:
        /*0018*/ 	.byte	0x04, 0x17
        /*001a*/ 	.short	(.L_11 - .L_10)
.L_10:
        /*001c*/ 	.word	0x00000000
        /*0020*/ 	.short	0x0004
        /*0022*/ 	.short	0x001c
        /*0024*/ 	.byte	0x00, 0xf0, 0x11, 0x00


	//----- nvinfo : EIATTR_KPARAM_INFO
	.align		4
.L_11:
        /*0028*/ 	.byte	0x04, 0x17
        /*002a*/ 	.short	(.L_13 - .L_12)
.L_12:
        /*002c*/ 	.word	0x00000000
        /*0030*/ 	.short	0x0003
        /*0032*/ 	.short	0x0018
        /*0034*/ 	.byte	0x00, 0xf0, 0x11, 0x00


	//----- nvinfo : EIATTR_KPARAM_INFO
	.align		4
.L_13:
        /*0038*/ 	.byte	0x04, 0x17
        /*003a*/ 	.short	(.L_15 - .L_14)
.L_14:
        /*003c*/ 	.word	0x00000000
        /*0040*/ 	.short	0x0002
        /*0042*/ 	.short	0x0010
        /*0044*/ 	.byte	0x00, 0xf5, 0x21, 0x00


	//----- nvinfo : EIATTR_KPARAM_INFO
	.align		4
.L_15:
        /*0048*/ 	.byte	0x04, 0x17
        /*004a*/ 	.short	(.L_17 - .L_16)
.L_16:
        /*004c*/ 	.word	0x00000000
        /*0050*/ 	.short	0x0001
        /*0052*/ 	.short	0x0008
        /*0054*/ 	.byte	0x00, 0xf5, 0x21, 0x00


	//----- nvinfo : EIATTR_KPARAM_INFO
	.align		4
.L_17:
        /*0058*/ 	.byte	0x04, 0x17
        /*005a*/ 	.short	(.L_19 - .L_18)
.L_18:
        /*005c*/ 	.word	0x00000000
        /*0060*/ 	.short	0x0000
        /*0062*/ 	.short	0x0000
        /*0064*/ 	.byte	0x00, 0xf5, 0x21, 0x00


	//----- nvinfo : EIATTR_SPARSE_MMA_MASK
	.align		4
.L_19:
        /*0068*/ 	.byte	0x03, 0x50
        /*006a*/ 	.short	0x0000


	//----- nvinfo : EIATTR_MAXREG_COUNT
	.align		4
        /*006c*/ 	.byte	0x03, 0x1b
        /*006e*/ 	.short	0x00ff


	//----- nvinfo : EIATTR_NUM_BARRIERS
	.align		4
        /*0070*/ 	.byte	0x02, 0x4c
        /*0072*/ 	.byte	0x01
	.zero		1


	//----- nvinfo : EIATTR_MERCURY_ISA_VERSION
	.align		4
        /*0074*/ 	.byte	0x03, 0x5f
        /*0076*/ 	.short	0x0101


	//----- nvinfo : EIATTR_VRC_CTA_INIT_COUNT
	.align		4
        /*0078*/ 	.byte	0x02, 0x4a
	.zero		1
	.zero		1


	//----- nvinfo : EIATTR_EXIT_INSTR_OFFSETS
	.align		4
        /*007c*/ 	.byte	0x04, 0x1c
        /*007e*/ 	.short	(.L_21 - .L_20)


	//   ....[0]....
.L_20:
        /*0080*/ 	.word	0x00000820


	//----- nvinfo : EIATTR_CBANK_PARAM_SIZE
	.align		4
.L_21:
        /*0084*/ 	.byte	0x03, 0x19
        /*0086*/ 	.short	0x0024


	//----- nvinfo : EIATTR_PARAM_CBANK
	.align		4
        /*0088*/ 	.byte	0x04, 0x0a
        /*008a*/ 	.short	(.L_23 - .L_22)
	.align		4
.L_22:
        /*008c*/ 	.word	index@(.nv.constant0._Z9matrixMulPdS_S_iii)
        /*0090*/ 	.short	0x0380
        /*0092*/ 	.short	0x0024


	//----- nvinfo : EIATTR_SW_WAR
	.align		4
.L_23:
        /*0094*/ 	.byte	0x04, 0x36
        /*0096*/ 	.short	(.L_25 - .L_24)
.L_24:
        /*0098*/ 	.word	0x00000008
.L_25:


//--------------------- .nv.callgraph             --------------------------
	.section	.nv.callgraph,"",@"SHT_CUDA_CALLGRAPH"
	.align	4
	.sectionentsize	8
	.align		4
        /*0000*/ 	.word	0x00000000
	.align		4
        /*0004*/ 	.word	0xffffffff
	.align		4
        /*0008*/ 	.word	0x00000000
	.align		4
        /*000c*/ 	.word	0xfffffffe
	.align		4
        /*0010*/ 	.word	0x00000000
	.align		4
        /*0014*/ 	.word	0xfffffffd
	.align		4
        /*0018*/ 	.word	0x00000000
	.align		4
        /*001c*/ 	.word	0xfffffffc


//--------------------- .text._Z9matrixMulPdS_S_iii --------------------------
	.section	.text._Z9matrixMulPdS_S_iii,"ax",@progbits
	.align	128
        .global         _Z9matrixMulPdS_S_iii
        .type           _Z9matrixMulPdS_S_iii,@function
        .size           _Z9matrixMulPdS_S_iii,(.L_x_3 - _Z9matrixMulPdS_S_iii)
        .other          _Z9matrixMulPdS_S_iii,@"STO_CUDA_ENTRY STV_DEFAULT"
_Z9matrixMulPdS_S_iii:
.text._Z9matrixMulPdS_S_iii:
[----:B------:R-:W-:Y:S01]  /*0000*/  LDC R1, c[0x0][0x37c] ;  /* 0x0000df00ff017b82 */ /* 0x000fe20000000800 */
[----:B------:R-:W0:Y:S01]  /*0010*/  S2R R4, SR_TID.Y ;  /* 0x0000000000047919 */ /* 0x000e220000002200 */
[----:B------:R-:W1:Y:S06]  /*0020*/  LDCU UR10, c[0x0][0x3a0] ;  /* 0x00007400ff0a77ac */ /* 0x000e6c0008000800 */
[----:B------:R-:W0:Y:S01]  /*0030*/  LDC R3, c[0x0][0x364] ;  /* 0x0000d900ff037b82 */ /* 0x000e220000000800 */
[----:B------:R-:W-:Y:S01]  /*0040*/  CS2R R10, SRZ ;  /* 0x00000000000a7805 */ /* 0x000fe2000001ff00 */
[----:B------:R-:W2:Y:S01]  /*0050*/  S2R R6, SR_TID.X ;  /* 0x0000000000067919 */ /* 0x000ea20000002100 */
[----:B------:R-:W3:Y:S05]  /*0060*/  LDCU.64 UR8, c[0x0][0x358] ;  /* 0x00006b00ff0877ac */ /* 0x000eea0008000a00 */
[----:B------:R-:W0:Y:S08]  /*0070*/  S2UR UR4, SR_CTAID.Y ;  /* 0x00000000000479c3 */ /* 0x000e300000002600 */
[----:B------:R-:W2:Y:S01]  /*0080*/  S2UR UR5, SR_CTAID.X ;  /* 0x00000000000579c3 */ /* 0x000ea20000002500 */
[----:B-1----:R-:W-:-:S07]  /*0090*/  UISETP.GE.AND UP0, UPT, UR10, 0x1, UPT ;  /* 0x000000010a00788c */ /* 0x002fce000bf06270 */
[----:B------:R-:W2:Y:S01]  /*00a0*/  LDC R17, c[0x0][0x360] ;  /* 0x0000d800ff117b82 */ /* 0x000ea20000000800 */
[----:B0-----:R-:W-:Y:S02]  /*00b0*/  IMAD R16, R3, UR4, R4 ;  /* 0x0000000403107c24 */ /* 0x001fe4000f8e0204 */
[----:B--2---:R-:W-:Y:S01]  /*00c0*/  IMAD R17, R17, UR5, R6 ;  /* 0x0000000511117c24 */ /* 0x004fe2000f8e0206 */
[----:B---3--:R-:W-:Y:S06]  /*00d0*/  BRA.U !UP0, `(.L_x_0) ;  /* 0x0000000508bc7547 */ /* 0x008fec000b800000 */
[----:B------:R-:W0:Y:S01]  /*00e0*/  S2UR UR7, SR_CgaCtaId ;  /* 0x00000000000779c3 */ /* 0x000e220000008800 */
[----:B------:R-:W-:Y:S01]  /*00f0*/  UMOV UR5, 0x400 ;  /* 0x0000040000057882 */ /* 0x000fe20000000000 */
[----:B------:R-:W-:Y:S02]  /*0100*/  UIADD3 UR4, UPT, UPT, UR10, 0x1f, URZ ;  /* 0x0000001f0a047890 */ /* 0x000fe4000fffe0ff */
[----:B------:R-:W-:Y:S01]  /*0110*/  IMAD R0, R16, UR10, R6 ;  /* 0x0000000a10007c24 */ /* 0x000fe2000f8e0206 */
[----:B------:R-:W-:Y:S01]  /*0120*/  UIADD3 UR6, UPT, UPT, UR5, 0x2000, URZ ;  /* 0x0000200005067890 */ /* 0x000fe2000fffe0ff */
[----:B------:R-:W-:Y:S01]  /*0130*/  CS2R R10, SRZ ;  /* 0x00000000000a7805 */ /* 0x000fe2000001ff00 */
[----:B------:R-:W-:Y:S01]  /*0140*/  USHF.R.U32.HI UR4, URZ, 0x5, UR4 ;  /* 0x00000005ff047899 */ /* 0x000fe20008011604 */
[----:B------:R-:W1:Y:S03]  /*0150*/  LDC R2, c[0x0][0x39c] ;  /* 0x0000e700ff027b82 */ /* 0x000e660000000800 */
[----:B------:R-:W-:-:S05]  /*0160*/  UIADD3 UR4, UPT, UPT, -UR4, URZ, URZ ;  /* 0x000000ff04047290 */ /* 0x000fca000fffe1ff */
[----:B------:R-:W2:Y:S08]  /*0170*/  LDC.64 R20, c[0x0][0x380] ;  /* 0x0000e000ff147b82 */ /* 0x000eb00000000a00 */
[----:B------:R-:W3:Y:S01]  /*0180*/  LDC.64 R18, c[0x0][0x388] ;  /* 0x0000e200ff127b82 */ /* 0x000ee20000000a00 */
[----:B0-----:R-:W-:Y:S02]  /*0190*/  ULEA UR5, UR7, UR5, 0x18 ;  /* 0x0000000507057291 */ /* 0x001fe4000f8ec0ff */
[----:B------:R-:W-:-:S04]  /*01a0*/  ULEA UR6, UR7, UR6, 0x18 ;  /* 0x0000000607067291 */ /* 0x000fc8000f8ec0ff */
[C---:B------:R-:W-:Y:S01]  /*01b0*/  LEA R7, R4.reuse, UR5, 0x8 ;  /* 0x0000000504077c11 */ /* 0x040fe2000f8e40ff */
[----:B-1----:R-:W-:Y:S01]  /*01c0*/  IMAD R3, R4, R2, R17 ;  /* 0x0000000204037224 */ /* 0x002fe200078e0211 */
[C---:B------:R-:W-:Y:S02]  /*01d0*/  LEA R5, R6.reuse, UR6, 0x3 ;  /* 0x0000000606057c11 */ /* 0x040fe4000f8e18ff */
[----:B------:R-:W-:Y:S02]  /*01e0*/  LEA R6, R6, R7, 0x3 ;  /* 0x0000000706067211 */ /* 0x000fe400078e18ff */
[----:B------:R-:W-:-:S07]  /*01f0*/  LEA R4, R4, R5, 0x8 ;  /* 0x0000000504047211 */ /* 0x000fce00078e40ff */
.L_x_1:
[----:B--2---:R-:W-:-:S04]  /*0200*/  IMAD.WIDE R28, R0, 0x8, R20 ;  /* 0x00000008001c7825 */ /* 0x004fc800078e0214 */
[----:B---3--:R-:W-:Y:S02]  /*0210*/  IMAD.WIDE R26, R3, 0x8, R18 ;  /* 0x00000008031a7825 */ /* 0x008fe400078e0212 */
[----:B------:R-:W2:Y:S04]  /*0220*/  LDG.E.64 R28, desc[UR8][R28.64] ;  /* 0x000000081c1c7981 */ /* 0x000ea8000c1e1b00 */
[----:B------:R-:W3:Y:S01]  /*0230*/  LDG.E.64 R26, desc[UR8][R26.64] ;  /* 0x000000081a1a7981 */ /* 0x000ee2000c1e1b00 */
[----:B------:R-:W-:Y:S01]  /*0240*/  UIADD3 UR4, UPT, UPT, UR4, 0x1, URZ ;  /* 0x0000000104047890 */ /* 0x000fe2000fffe0ff */
[----:B------:R-:W-:Y:S02]  /*0250*/  IADD3 R0, PT, PT, R0, 0x20, RZ ;  /* 0x0000002000007810 */ /* 0x000fe40007ffe0ff */
[----:B------:R-:W-:Y:S01]  /*0260*/  LEA R3, R2, R3, 0x5 ;  /* 0x0000000302037211 */ /* 0x000fe200078e28ff */
[----:B------:R-:W-:Y:S01]  /*0270*/  UISETP.NE.AND UP0, UPT, UR4, URZ, UPT ;  /* 0x000000ff0400728c */ /* 0x000fe2000bf05270 */
[----:B--2---:R-:W-:Y:S04]  /*0280*/  STS.64 [R6], R28 ;  /* 0x0000001c06007388 */ /* 0x004fe80000000a00 */
[----:B---3--:R-:W-:Y:S01]  /*0290*/  STS.64 [R4], R26 ;  /* 0x0000001a04007388 */ /* 0x008fe20000000a00 */
[----:B------:R-:W-:Y:S06]  /*02a0*/  BAR.SYNC.DEFER_BLOCKING 0x0 ;  /* 0x0000000000007b1d */ /* 0x000fec0000010000 */
[----:B------:R-:W-:Y:S04]  /*02b0*/  LDS.64 R24, [R5] ;  /* 0x0000000005187984 */ /* 0x000fe80000000a00 */
[----:B------:R-:W0:Y:S04]  /*02c0*/  LDS.128 R12, [R7] ;  /* 0x00000000070c7984 */ /* 0x000e280000000c00 */
[----:B------:R-:W1:Y:S01]  /*02d0*/  LDS.64 R22, [R5+0x100] ;  /* 0x0001000005167984 */ /* 0x000e620000000a00 */
[----:B0-----:R-:W-:-:S03]  /*02e0*/  DFMA R24, R12, R24, R10 ;  /* 0x000000180c18722b */ /* 0x001fc6000000000a */
[----:B------:R-:W-:Y:S04]  /*02f0*/  LDS.64 R12, [R5+0x200] ;  /* 0x00020000050c7984 */ /* 0x000fe80000000a00 */
[----:B------:R-:W0:Y:S01]  /*0300*/  LDS.128 R8, [R7+0x10] ;  /* 0x0000100007087984 */ /* 0x000e220000000c00 */
[----:B-1----:R-:W-:-:S03]  /*0310*/  DFMA R14, R22, R14, R24 ;  /* 0x0000000e160e722b */ /* 0x002fc60000000018 */
[----:B------:R-:W1:Y:S04]  /*0320*/  LDS.64 R22, [R5+0x300] ;  /* 0x0003000005167984 */ /* 0x000e680000000a00 */
[----:B------:R-:W-:Y:S01]  /*0330*/  LDS.64 R24, [R5+0x400] ;  /* 0x0004000005187984 */ /* 0x000fe20000000a00 */
[----:B0-----:R-:W-:-:S03]  /*0340*/  DFMA R8, R8, R12, R14 ;  /* 0x0000000c0808722b */ /* 0x001fc6000000000e */
[----:B------:R-:W0:Y:S05]  /*0350*/  LDS.128 R12, [R7+0x20] ;  /* 0x00002000070c7984 */ /* 0x000e2a0000000c00 */
[----:B-1----:R-:W-:Y:S01]  /*0360*/  DFMA R8, R22, R10, R8 ;  /* 0x0000000a1608722b */ /* 0x002fe20000000008 */
[----:B------:R-:W1:Y:S07]  /*0370*/  LDS.64 R22, [R5+0x500] ;  /* 0x0005000005167984 */ /* 0x000e6e0000000a00 */
[----:B0-----:R-:W-:Y:S01]  /*0380*/  DFMA R24, R12, R24, R8 ;  /* 0x000000180c18722b */ /* 0x001fe20000000008 */
[----:B------:R-:W-:Y:S04]  /*0390*/  LDS.64 R12, [R5+0x600] ;  /* 0x00060000050c7984 */ /* 0x000fe80000000a00 */
[----:B------:R-:W0:Y:S03]  /*03a0*/  LDS.128 R8, [R7+0x30] ;  /* 0x0000300007087984 */ /* 0x000e260000000c00 */
[----:B-1----:R-:W-:Y:S01]  /*03b0*/  DFMA R14, R22, R14, R24 ;  /* 0x0000000e160e722b */ /* 0x002fe20000000018 */
[----:B------:R-:W1:Y:S04]  /*03c0*/  LDS.64 R22, [R5+0x700] ;  /* 0x0007000005167984 */ /* 0x000e680000000a00 */
[----:B------:R-:W-:Y:S03]  /*03d0*/  LDS.64 R24, [R5+0x800] ;  /* 0x0008000005187984 */ /* 0x000fe60000000a00 */
[----:B0-----:R-:W-:-:S02]  /*03e0*/  DFMA R8, R8, R12, R14 ;  /* 0x0000000c0808722b */ /* 0x001fc4000000000e */
[----:B------:R-:W0:Y:S06]  /*03f0*/  LDS.128 R12, [R7+0x40] ;  /* 0x00004000070c7984 */ /* 0x000e2c0000000c00 */
        /* <DEDUP_REMOVED lines=56> */
[----:B------:R-:W1:Y:S07]  /*0780*/  LDS.64 R14, [R5+0x1f00] ;  /* 0x001f0000050e7984 */ /* 0x000e6e0000000a00 */
[----:B0-----:R-:W-:-:S08]  /*0790*/  DFMA R8, R8, R12, R22 ;  /* 0x0000000c0808722b */ /* 0x001fd00000000016 */
[----:B-1----:R-:W-:Y:S01]  /*07a0*/  DFMA R10, R14, R10, R8 ;  /* 0x0000000a0e0a722b */ /* 0x002fe20000000008 */
[----:B------:R-:W-:Y:S06]  /*07b0*/  BAR.SYNC.DEFER_BLOCKING 0x0 ;  /* 0x0000000000007b1d */ /* 0x000fec0000010000 */
[----:B------:R-:W-:Y:S05]  /*07c0*/  BRA.U UP0, `(.L_x_1) ;  /* 0xfffffff9008c7547 */ /* 0x000fea000b83ffff */
.L_x_0:
[----:B------:R-:W0:Y:S01]  /*07d0*/  LDC.64 R2, c[0x0][0x390] ;  /* 0x0000e400ff027b82 */ /* 0x000e220000000a00 */
[----:B------:R-:W1:Y:S02]  /*07e0*/  LDCU UR4, c[0x0][0x39c] ;  /* 0x00007380ff0477ac */ /* 0x000e640008000800 */
[----:B-1----:R-:W-:-:S04]  /*07f0*/  IMAD R17, R16, UR4, R17 ;  /* 0x0000000410117c24 */ /* 0x002fc8000f8e0211 */
[----:B0-----:R-:W-:-:S05]  /*0800*/  IMAD.WIDE R2, R17, 0x8, R2 ;  /* 0x0000000811027825 */ /* 0x001fca00078e0202 */
[----:B------:R-:W-:Y:S01]  /*0810*/  STG.E.64 desc[UR8][R2.64], R10 ;  /* 0x0000000a02007986 */ /* 0x000fe2000c101b08 */
[----:B------:R-:W-:Y:S05]  /*0820*/  EXIT ;  /* 0x000000000000794d */ /* 0x000fea0003800000 */
.L_x_2:
[----:B------:R-:W-:-:S00]  /*0830*/  BRA `(.L_x_2) ;  /* 0xfffffffc00fc7947 */ /* 0x000fc0000383ffff */
[----:B------:R-:W-:-:S00]  /*0840*/  NOP ;  /* 0x0000000000007918 */ /* 0x000fc00000000000 */
        /* <DEDUP_REMOVED lines=11> */
.L_x_3:


//--------------------- .nv.shared._Z9matrixMulPdS_S_iii --------------------------
	.section	.nv.shared._Z9matrixMulPdS_S_iii,"aw",@nobits
	.sectionflags	@""
	.align	8
.nv.shared._Z9matrixMulPdS_S_iii:
	.zero		17408


//--------------------- .nv.shared.reserved.0     --------------------------
	.section	.nv.shared.reserved.0,"aw",@nobits
	.weak		__nv_reservedSMEM_offset_0_alias
	.size		__nv_reservedSMEM_offset_0_alias, 0, 64
	.other		__nv_reservedSMEM_offset_0_alias,@"STO_CUDA_RESERVED_SHARED STV_DEFAULT"
__nv_reservedSMEM_offset_0_alias:
	.zero		0
	.zero		64


//--------------------- .nv.constant0._Z9matrixMulPdS_S_iii --------------------------
	.section	.nv.constant0._Z9matrixMulPdS_S_iii,"a",@progbits
	.sectionflags	@""
	.align	4
.nv.constant0._Z9matrixMulPdS_S_iii:
	.zero		932


//--------------------- SYMBOLS --------------------------

	.type		.nv.reservedSmem.offset0,@object
	.size		.nv.reservedSmem.offset0,0x4
	.type		.nv.reservedSmem.cap,@object
	.size		.nv.reservedSmem.cap,0x4
